//
// Generated by NVIDIA NVVM Compiler
//
// Compiler Build ID: CL-36424714
// Cuda compilation tools, release 13.0, V13.0.88
// Based on NVVM 20.0.0
//

.version 9.0
.target sm_100
.address_size 64

	// .globl	_Z31find_max_collatz_steps_in_range7uint128S_PyPS_

.visible .entry _Z31find_max_collatz_steps_in_range7uint128S_PyPS_(
	.param .align 8 .b8 _Z31find_max_collatz_steps_in_range7uint128S_PyPS__param_0[16],
	.param .align 8 .b8 _Z31find_max_collatz_steps_in_range7uint128S_PyPS__param_1[16],
	.param .u64 .ptr .align 1 _Z31find_max_collatz_steps_in_range7uint128S_PyPS__param_2,
	.param .u64 .ptr .align 1 _Z31find_max_collatz_steps_in_range7uint128S_PyPS__param_3
)
{
	.reg .pred 	%p<17>;
	.reg .b32 	%r<12>;
	.reg .b64 	%rd<58>;

	ld.param.u64 	%rd4, [_Z31find_max_collatz_steps_in_range7uint128S_PyPS__param_1+8];
	ld.param.u64 	%rd5, [_Z31find_max_collatz_steps_in_range7uint128S_PyPS__param_1];
	ld.param.u64 	%rd30, [_Z31find_max_collatz_steps_in_range7uint128S_PyPS__param_0+8];
	ld.param.u64 	%rd31, [_Z31find_max_collatz_steps_in_range7uint128S_PyPS__param_0];
	ld.param.u64 	%rd27, [_Z31find_max_collatz_steps_in_range7uint128S_PyPS__param_2];
	ld.param.u64 	%rd28, [_Z31find_max_collatz_steps_in_range7uint128S_PyPS__param_3];
	mov.u32 	%r1, %ctaid.x;
	mov.u32 	%r2, %ntid.x;
	mov.u32 	%r3, %tid.x;
	mad.lo.s32 	%r4, %r1, %r2, %r3;
	cvt.u64.u32 	%rd32, %r4;
	mov.u32 	%r5, %nctaid.x;
	mul.wide.u32 	%rd1, %r5, %r2;
	add.s64 	%rd48, %rd31, %rd32;
	setp.lt.u64 	%p1, %rd48, %rd31;
	selp.u64 	%rd33, 1, 0, %p1;
	add.s64 	%rd47, %rd30, %rd33;
	mov.b64 	%rd51, 0;
	mov.u64 	%rd49, %rd47;
	mov.u64 	%rd50, %rd48;
$L__BB0_1:
	setp.lt.u64 	%p2, %rd47, %rd4;
	@%p2 bra 	$L__BB0_3;
	setp.ne.s64 	%p3, %rd47, %rd4;
	setp.gt.u64 	%p4, %rd48, %rd5;
	or.pred  	%p5, %p3, %p4;
	@%p5 bra 	$L__BB0_10;
$L__BB0_3:
	setp.eq.s64 	%p7, %rd48, 1;
	setp.eq.s64 	%p8, %rd47, 0;
	mov.b64 	%rd57, 0;
	and.pred  	%p9, %p7, %p8;
	@%p9 bra 	$L__BB0_9;
	mov.b64 	%rd57, 0;
	mov.u64 	%rd53, %rd48;
	mov.u64 	%rd54, %rd47;
$L__BB0_5:
	and.b64  	%rd41, %rd53, 1;
	setp.eq.b64 	%p10, %rd41, 1;
	@%p10 bra 	$L__BB0_7;
	mov.b64 	{%r6, %r7}, %rd54;
	mov.b64 	{%r8, %r9}, %rd53;
	shf.l.wrap.b32 	%r10, %r9, %r6, 31;
	shf.l.wrap.b32 	%r11, %r8, %r9, 31;
	mov.b64 	%rd53, {%r11, %r10};
	shr.u64 	%rd54, %rd54, 1;
	bra.uni 	$L__BB0_8;
$L__BB0_7:
	mov.b64 	%rd42, 3;
	mul.hi.u64 	%rd43, %rd53, %rd42;
	mad.lo.s64 	%rd44, %rd54, 3, %rd43;
	mad.lo.s64 	%rd16, %rd53, 3, 1;
	setp.eq.s64 	%p11, %rd53, 6148914691236517205;
	selp.u64 	%rd45, 1, 0, %p11;
	add.s64 	%rd54, %rd44, %rd45;
	mov.u64 	%rd53, %rd16;
$L__BB0_8:
	add.s64 	%rd57, %rd57, 1;
	setp.ne.s64 	%p12, %rd53, 1;
	setp.ne.s64 	%p13, %rd54, 0;
	or.pred  	%p14, %p12, %p13;
	@%p14 bra 	$L__BB0_5;
$L__BB0_9:
	setp.gt.u64 	%p15, %rd57, %rd51;
	selp.b64 	%rd49, %rd47, %rd49, %p15;
	selp.b64 	%rd50, %rd48, %rd50, %p15;
	max.u64 	%rd51, %rd57, %rd51;
	add.s64 	%rd25, %rd48, %rd1;
	setp.lt.u64 	%p16, %rd25, %rd48;
	selp.u64 	%rd46, 1, 0, %p16;
	add.s64 	%rd47, %rd47, %rd46;
	mov.u64 	%rd48, %rd25;
	bra.uni 	$L__BB0_1;
$L__BB0_10:
	cvta.to.global.u64 	%rd34, %rd27;
	atom.global.max.u64 	%rd35, [%rd34], %rd51;
	setp.le.u64 	%p6, %rd51, %rd35;
	@%p6 bra 	$L__BB0_12;
	cvta.to.global.u64 	%rd36, %rd28;
	atom.global.exch.b64 	%rd37, [%rd36], %rd50;
	atom.global.exch.b64 	%rd38, [%rd36+8], %rd49;
$L__BB0_12:
	ret;

}


// ===== COMPILED SASS (sm_100) =====

	.target	sm_100

	.elftype	@"ET_EXEC"


//--------------------- .note.nv.tkinfo           --------------------------
	.section	.note.nv.tkinfo,"",@"SHT_NOTE"
	.sectionflags	@"SHF_NOTE_NV_TKINFO"
	.tkinfo
        /*0018*/ 	.word	0x00000002
        /*0030*/ 	.string	""
        /*0030*/ 	.string	"ptxas"
        /*0030*/ 	.string	"Cuda compilation tools, release 13.0, V13.0.88"
        /*0030*/ 	.string	"Build cuda_13.0.r13.0/compiler.36424714_0"
        /*0030*/ 	.string	"-arch sm_100 -m 64 "



//--------------------- .note.nv.cuinfo           --------------------------
	.section	.note.nv.cuinfo,"",@"SHT_NOTE"
	.sectionflags	@"SHF_NOTE_NV_CUINFO"
        /*0018*/ 	.short	0x0002
        /*001a*/ 	.short	0x0064
        /*001c*/ 	.short	0x0082
	.zero		2


//--------------------- .nv.info                  --------------------------
	.section	.nv.info,"",@"SHT_CUDA_INFO"
	.align	4


	//----- nvinfo : EIATTR_REGCOUNT
	.align		4
        /*0000*/ 	.byte	0x04, 0x2f
        /*0002*/ 	.short	(.L_1 - .L_0)
	.align		4
.L_0:
        /*0004*/ 	.word	index@(_Z31find_max_collatz_steps_in_range7uint128S_PyPS_)
        /*0008*/ 	.word	0x0000001e


	//----- nvinfo : EIATTR_FRAME_SIZE
	.align		4
.L_1:
        /*000c*/ 	.byte	0x04, 0x11
        /*000e*/ 	.short	(.L_3 - .L_2)
	.align		4
.L_2:
        /*0010*/ 	.word	index@(_Z31find_max_collatz_steps_in_range7uint128S_PyPS_)
        /*0014*/ 	.word	0x00000000


	//----- nvinfo : EIATTR_MIN_STACK_SIZE
	.align		4
.L_3:
        /*0018*/ 	.byte	0x04, 0x12
        /*001a*/ 	.short	(.L_5 - .L_4)
	.align		4
.L_4:
        /*001c*/ 	.word	index@(_Z31find_max_collatz_steps_in_range7uint128S_PyPS_)
        /*0020*/ 	.word	0x00000000
.L_5:


//--------------------- .nv.compat                --------------------------
	.section	.nv.compat,"",@"SHT_CUDA_COMPAT_INFO"
	.align	4
        /*0000*/ 	.byte	0x02, 0x09, 0x00, 0x00, 0x02, 0x02, 0x01, 0x00, 0x02, 0x05, 0x05, 0x00, 0x03, 0x07, 0x01, 0x01
        /*0010*/ 	.byte	0x02, 0x03, 0x00, 0x00, 0x02, 0x06, 0x01, 0x00, 0x04, 0x0b, 0x08, 0x00, 0x09, 0x00, 0x00, 0x00
        /*0020*/ 	.byte	0x00, 0x00, 0x00, 0x00


//--------------------- .nv.info._Z31find_max_collatz_steps_in_range7uint128S_PyPS_ --------------------------
	.section	.nv.info._Z31find_max_collatz_steps_in_range7uint128S_PyPS_,"",@"SHT_CUDA_INFO"
	.sectionflags	@""
	.align	4


	//----- nvinfo : EIATTR_CUDA_API_VERSION
	.align		4
        /*0000*/ 	.byte	0x04, 0x37
        /*0002*/ 	.short	(.L_7 - .L_6)
.L_6:
        /*0004*/ 	.word	0x00000082


	//----- nvinfo : EIATTR_KPARAM_INFO
	.align		4
.L_7:
        /*0008*/ 	.byte	0x04, 0x17
        /*000a*/ 	.short	(.L_9 - .L_8)
.L_8:
        /*000c*/ 	.word	0x00000000
        /*0010*/ 	.short	0x0003
        /*0012*/ 	.short	0x0028
        /*0014*/ 	.byte	0x00, 0xf5, 0x21, 0x00


	//----- nvinfo : EIATTR_KPARAM_INFO
	.align		4
.L_9:
        /*0018*/ 	.byte	0x04, 0x17
        /*001a*/ 	.short	(.L_11 - .L_10)
.L_10:
        /*001c*/ 	.word	0x00000000
        /*0020*/ 	.short	0x0002
        /*0022*/ 	.short	0x0020
        /*0024*/ 	.byte	0x00, 0xf5, 0x21, 0x00


	//----- nvinfo : EIATTR_KPARAM_INFO
	.align		4
.L_11:
        /*0028*/ 	.byte	0x04, 0x17
        /*002a*/ 	.short	(.L_13 - .L_12)
.L_12:
        /*002c*/ 	.word	0x00000000
        /*0030*/ 	.short	0x0001
        /*0032*/ 	.short	0x0010
        /*0034*/ 	.byte	0x00, 0xf0, 0x41, 0x00


	//----- nvinfo : EIATTR_KPARAM_INFO
	.align		4
.L_13:
        /*0038*/ 	.byte	0x04, 0x17
        /*003a*/ 	.short	(.L_15 - .L_14)
.L_14:
        /*003c*/ 	.word	0x00000000
        /*0040*/ 	.short	0x0000
        /*0042*/ 	.short	0x0000
        /*0044*/ 	.byte	0x00, 0xf0, 0x41, 0x00


	//----- nvinfo : EIATTR_SPARSE_MMA_MASK
	.align		4
.L_15:
        /*0048*/ 	.byte	0x03, 0x50
        /*004a*/ 	.short	0x0000


	//----- nvinfo : EIATTR_MAXREG_COUNT
	.align		4
        /*004c*/ 	.byte	0x03, 0x1b
        /*004e*/ 	.short	0x00ff


	//----- nvinfo : EIATTR_MERCURY_ISA_VERSION
	.align		4
        /*0050*/ 	.byte	0x03, 0x5f
        /*0052*/ 	.short	0x0101


	//----- nvinfo : EIATTR_VRC_CTA_INIT_COUNT
	.align		4
        /*0054*/ 	.byte	0x02, 0x4a
	.zero		1
	.zero		1


	//----- nvinfo : EIATTR_EXIT_INSTR_OFFSETS
	.align		4
        /*0058*/ 	.byte	0x04, 0x1c
        /*005a*/ 	.short	(.L_17 - .L_16)


	//   ....[0]....
.L_16:
        /*005c*/ 	.word	0x000006d0


	//   ....[1]....
        /*0060*/ 	.word	0x00000780


	//----- nvinfo : EIATTR_CRS_STACK_SIZE
	.align		4
.L_17:
        /*0064*/ 	.byte	0x04, 0x1e
        /*0066*/ 	.short	(.L_19 - .L_18)
.L_18:
        /*0068*/ 	.word	0x00000000


	//----- nvinfo : EIATTR_CBANK_PARAM_SIZE
	.align		4
.L_19:
        /*006c*/ 	.byte	0x03, 0x19
        /*006e*/ 	.short	0x0030


	//----- nvinfo : EIATTR_PARAM_CBANK
	.align		4
        /*0070*/ 	.byte	0x04, 0x0a
        /*0072*/ 	.short	(.L_21 - .L_20)
	.align		4
.L_20:
        /*0074*/ 	.word	index@(.nv.constant0._Z31find_max_collatz_steps_in_range7uint128S_PyPS_)
        /*0078*/ 	.short	0x0380
        /*007a*/ 	.short	0x0030


	//----- nvinfo : EIATTR_SW_WAR
	.align		4
.L_21:
        /*007c*/ 	.byte	0x04, 0x36
        /*007e*/ 	.short	(.L_23 - .L_22)
.L_22:
        /*0080*/ 	.word	0x00000008
.L_23:


//--------------------- .nv.callgraph             --------------------------
	.section	.nv.callgraph,"",@"SHT_CUDA_CALLGRAPH"
	.align	4
	.sectionentsize	8
	.align		4
        /*0000*/ 	.word	0x00000000
	.align		4
        /*0004*/ 	.word	0xffffffff
	.align		4
        /*0008*/ 	.word	0x00000000
	.align		4
        /*000c*/ 	.word	0xfffffffe
	.align		4
        /*0010*/ 	.word	0x00000000
	.align		4
        /*0014*/ 	.word	0xfffffffd
	.align		4
        /*0018*/ 	.word	0x00000000
	.align		4
        /*001c*/ 	.word	0xfffffffc


//--------------------- .text._Z31find_max_collatz_steps_in_range7uint128S_PyPS_ --------------------------
	.section	.text._Z31find_max_collatz_steps_in_range7uint128S_PyPS_,"ax",@progbits
	.align	128
        .global         _Z31find_max_collatz_steps_in_range7uint128S_PyPS_
        .type           _Z31find_max_collatz_steps_in_range7uint128S_PyPS_,@function
        .size           _Z31find_max_collatz_steps_in_range7uint128S_PyPS_,(.L_x_9 - _Z31find_max_collatz_steps_in_range7uint128S_PyPS_)
        .other          _Z31find_max_collatz_steps_in_range7uint128S_PyPS_,@"STO_CUDA_ENTRY STV_DEFAULT"
_Z31find_max_collatz_steps_in_range7uint128S_PyPS_:
.text._Z31find_max_collatz_steps_in_range7uint128S_PyPS_:
[----:B------:R-:W-:Y:S01]  /*0000*/  LDC R1, c[0x0][0x37c] ;  /* 0x0000df00ff017b82 */ /* 0x000fe20000000800 */
[----:B------:R-:W0:Y:S07]  /*0010*/  S2R R3, SR_TID.X ;  /* 0x0000000000037919 */ /* 0x000e2e0000002100 */
[----:B------:R-:W0:Y:S01]  /*0020*/  S2UR UR4, SR_CTAID.X ;  /* 0x00000000000479c3 */ /* 0x000e220000002500 */
[----:B------:R-:W1:Y:S01]  /*0030*/  LDCU.128 UR8, c[0x0][0x380] ;  /* 0x00007000ff0877ac */ /* 0x000e620008000c00 */
[----:B------:R-:W-:Y:S01]  /*0040*/  BSSY.RECONVERGENT B0, `(.L_x_0) ;  /* 0x0000064000007945 */ /* 0x000fe20003800200 */
[----:B------:R-:W-:Y:S01]  /*0050*/  CS2R R16, SRZ ;  /* 0x0000000000107805 */ /* 0x000fe2000001ff00 */
[----:B------:R-:W2:Y:S04]  /*0060*/  LDCU.64 UR6, c[0x0][0x358] ;  /* 0x00006b00ff0677ac */ /* 0x000ea80008000a00 */
[----:B------:R-:W0:Y:S02]  /*0070*/  LDC R2, c[0x0][0x360] ;  /* 0x0000d800ff027b82 */ /* 0x000e240000000800 */
[----:B0-----:R-:W-:Y:S01]  /*0080*/  IMAD R20, R2, UR4, R3 ;  /* 0x0000000402147c24 */ /* 0x001fe2000f8e0203 */
[----:B------:R-:W0:Y:S04]  /*0090*/  LDCU UR4, c[0x0][0x370] ;  /* 0x00006e00ff0477ac */ /* 0x000e280008000800 */
[----:B-1----:R-:W-:-:S04]  /*00a0*/  IADD3 R20, P1, PT, R20, UR8, RZ ;  /* 0x0000000814147c10 */ /* 0x002fc8000ff3e0ff */
[----:B------:R-:W-:Y:S01]  /*00b0*/  ISETP.GE.U32.AND P0, PT, R20, UR8, PT ;  /* 0x0000000814007c0c */ /* 0x000fe2000bf06070 */
[----:B------:R-:W-:Y:S02]  /*00c0*/  IMAD.X R18, RZ, RZ, UR9, P1 ;  /* 0x00000009ff127e24 */ /* 0x000fe400088e06ff */
[----:B------:R-:W-:Y:S02]  /*00d0*/  IMAD.MOV.U32 R15, RZ, RZ, R20 ;  /* 0x000000ffff0f7224 */ /* 0x000fe400078e0014 */
[----:B------:R-:W-:Y:S01]  /*00e0*/  IMAD.MOV.U32 R13, RZ, RZ, R18 ;  /* 0x000000ffff0d7224 */ /* 0x000fe200078e0012 */
[----:B------:R-:W-:-:S04]  /*00f0*/  ISETP.GE.U32.AND.EX P0, PT, R18, UR9, PT, P0 ;  /* 0x0000000912007c0c */ /* 0x000fc8000bf06100 */
[----:B------:R-:W-:Y:S01]  /*0100*/  SEL R19, RZ, 0x1, P0 ;  /* 0x00000001ff137807 */ /* 0x000fe20000000000 */
[----:B0-----:R-:W-:-:S03]  /*0110*/  IMAD.WIDE.U32 R2, R2, UR4, RZ ;  /* 0x0000000402027c25 */ /* 0x001fc6000f8e00ff */
[----:B------:R-:W-:-:S05]  /*0120*/  IADD3 R19, P0, PT, R19, UR10, RZ ;  /* 0x0000000a13137c10 */ /* 0x000fca000ff1e0ff */
[----:B------:R-:W-:Y:S02]  /*0130*/  IMAD.X R14, RZ, RZ, UR11, P0 ;  /* 0x0000000bff0e7e24 */ /* 0x000fe400080e06ff */
[----:B------:R-:W-:Y:S02]  /*0140*/  IMAD.MOV.U32 R12, RZ, RZ, R19 ;  /* 0x000000ffff0c7224 */ /* 0x000fe400078e0013 */
[----:B--2---:R-:W-:-:S07]  /*0150*/  IMAD.MOV.U32 R11, RZ, RZ, R14 ;  /* 0x000000ffff0b7224 */ /* 0x004fce00078e000e */
.L_x_7:
[----:B------:R-:W0:Y:S02]  /*0160*/  LDCU.128 UR8, c[0x0][0x390] ;  /* 0x00007200ff0877ac */ /* 0x000e240008000c00 */
[----:B0-----:R-:W-:Y:S02]  /*0170*/  ISETP.GT.U32.AND P1, PT, R15, UR8, PT ;  /* 0x000000080f007c0c */ /* 0x001fe4000bf24070 */
[C---:B------:R-:W-:Y:S02]  /*0180*/  ISETP.GE.U32.AND P2, PT, R19.reuse, UR10, PT ;  /* 0x0000000a13007c0c */ /* 0x040fe4000bf46070 */
[----:B------:R-:W-:Y:S02]  /*0190*/  ISETP.NE.U32.AND P0, PT, R19, UR10, PT ;  /* 0x0000000a13007c0c */ /* 0x000fe4000bf05070 */
[----:B------:R-:W-:Y:S02]  /*01a0*/  ISETP.GT.U32.AND.EX P1, PT, R13, UR9, PT, P1 ;  /* 0x000000090d007c0c */ /* 0x000fe4000bf24110 */
[----:B------:R-:W-:-:S02]  /*01b0*/  ISETP.GE.U32.AND.EX P2, PT, R14, UR11, PT, P2 ;  /* 0x0000000b0e007c0c */ /* 0x000fc4000bf46120 */
[----:B------:R-:W-:-:S13]  /*01c0*/  ISETP.NE.OR.EX P0, PT, R14, UR11, P1, P0 ;  /* 0x0000000b0e007c0c */ /* 0x000fda0008f05700 */
[----:B------:R-:W-:Y:S05]  /*01d0*/  @P0 BRA P2, `(.L_x_1) ;  /* 0x0000000400280947 */ /* 0x000fea0001000000 */
[----:B------:R-:W-:Y:S01]  /*01e0*/  ISETP.NE.U32.AND P0, PT, R19, RZ, PT ;  /* 0x000000ff1300720c */ /* 0x000fe20003f05070 */
[----:B------:R-:W-:Y:S01]  /*01f0*/  BSSY.RECONVERGENT B1, `(.L_x_2) ;  /* 0x0000034000017945 */ /* 0x000fe20003800200 */
[----:B------:R-:W-:Y:S01]  /*0200*/  ISETP.EQ.U32.AND P1, PT, R15, 0x1, PT ;  /* 0x000000010f00780c */ /* 0x000fe20003f22070 */
[----:B------:R-:W-:Y:S01]  /*0210*/  IMAD.MOV.U32 R10, RZ, RZ, RZ ;  /* 0x000000ffff0a7224 */ /* 0x000fe200078e00ff */
[----:B------:R-:W-:Y:S01]  /*0220*/  ISETP.NE.AND.EX P0, PT, R14, RZ, PT, P0 ;  /* 0x000000ff0e00720c */ /* 0x000fe20003f05300 */
[----:B------:R-:W-:Y:S01]  /*0230*/  IMAD.MOV.U32 R0, RZ, RZ, RZ ;  /* 0x000000ffff007224 */ /* 0x000fe200078e00ff */
[----:B------:R-:W-:-:S13]  /*0240*/  ISETP.EQ.AND.EX P1, PT, R13, RZ, PT, P1 ;  /* 0x000000ff0d00720c */ /* 0x000fda0003f22310 */
[----:B------:R-:W-:Y:S05]  /*0250*/  @!P0 BRA P1, `(.L_x_3) ;  /* 0x0000000000b48947 */ /* 0x000fea0000800000 */
[----:B------:R-:W-:Y:S02]  /*0260*/  IMAD.MOV.U32 R10, RZ, RZ, RZ ;  /* 0x000000ffff0a7224 */ /* 0x000fe400078e00ff */
[----:B------:R-:W-:Y:S02]  /*0270*/  IMAD.MOV.U32 R0, RZ, RZ, RZ ;  /* 0x000000ffff007224 */ /* 0x000fe400078e00ff */
[----:B------:R-:W-:Y:S02]  /*0280*/  IMAD.MOV.U32 R6, RZ, RZ, R15 ;  /* 0x000000ffff067224 */ /* 0x000fe400078e000f */
[----:B------:R-:W-:Y:S02]  /*0290*/  IMAD.MOV.U32 R4, RZ, RZ, R13 ;  /* 0x000000ffff047224 */ /* 0x000fe400078e000d */
[----:B------:R-:W-:Y:S02]  /*02a0*/  IMAD.MOV.U32 R5, RZ, RZ, R19 ;  /* 0x000000ffff057224 */ /* 0x000fe400078e0013 */
[----:B------:R-:W-:-:S07]  /*02b0*/  IMAD.MOV.U32 R8, RZ, RZ, R14 ;  /* 0x000000ffff087224 */ /* 0x000fce00078e000e */
.L_x_6:
[----:B------:R-:W-:Y:S01]  /*02c0*/  LOP3.LUT R7, R6, 0x1, RZ, 0xc0, !PT ;  /* 0x0000000106077812 */ /* 0x000fe200078ec0ff */
[----:B------:R-:W-:Y:S01]  /*02d0*/  IMAD.MOV.U32 R23, RZ, RZ, R6 ;  /* 0x000000ffff177224 */ /* 0x000fe200078e0006 */
[----:B------:R-:W-:Y:S01]  /*02e0*/  BSSY.RECONVERGENT B2, `(.L_x_4) ;  /* 0x000001d000027945 */ /* 0x000fe20003800200 */
[----:B------:R-:W-:Y:S01]  /*02f0*/  IMAD.MOV.U32 R27, RZ, RZ, R4 ;  /* 0x000000ffff1b7224 */ /* 0x000fe200078e0004 */
[----:B------:R-:W-:Y:S01]  /*0300*/  ISETP.NE.U32.AND P0, PT, R7, 0x1, PT ;  /* 0x000000010700780c */ /* 0x000fe20003f05070 */
[----:B------:R-:W-:Y:S02]  /*0310*/  IMAD.MOV.U32 R25, RZ, RZ, R5 ;  /* 0x000000ffff197224 */ /* 0x000fe400078e0005 */
[----:B------:R-:W-:Y:S01]  /*0320*/  IMAD.MOV.U32 R21, RZ, RZ, R8 ;  /* 0x000000ffff157224 */ /* 0x000fe200078e0008 */
[----:B------:R-:W-:-:S13]  /*0330*/  ISETP.NE.U32.AND.EX P0, PT, RZ, RZ, PT, P0 ;  /* 0x000000ffff00720c */ /* 0x000fda0003f05100 */
[----:B------:R-:W-:Y:S02]  /*0340*/  @P0 SHF.L.W.U32.HI R6, R6, 0x1f, R4 ;  /* 0x0000001f06060819 */ /* 0x000fe40000010e04 */
[----:B------:R-:W-:Y:S02]  /*0350*/  @P0 SHF.L.W.U32.HI R4, R4, 0x1f, R5 ;  /* 0x0000001f04040819 */ /* 0x000fe40000010e05 */
[--C-:B------:R-:W-:Y:S02]  /*0360*/  @P0 SHF.R.U64 R5, R5, 0x1, R8.reuse ;  /* 0x0000000105050819 */ /* 0x100fe40000001208 */
[----:B------:R-:W-:Y:S01]  /*0370*/  @P0 SHF.R.U32.HI R8, RZ, 0x1, R8 ;  /* 0x00000001ff080819 */ /* 0x000fe20000011608 */
[----:B------:R-:W-:Y:S06]  /*0380*/  @P0 BRA `(.L_x_5) ;  /* 0x0000000000480947 */ /* 0x000fec0003800000 */
[----:B------:R-:W-:-:S04]  /*0390*/  IMAD.WIDE.U32 R4, R27, 0x3, RZ ;  /* 0x000000031b047825 */ /* 0x000fc800078e00ff */
[----:B------:R-:W-:-:S04]  /*03a0*/  IMAD.WIDE.U32 R6, R23, 0x3, RZ ;  /* 0x0000000317067825 */ /* 0x000fc800078e00ff */
[----:B------:R-:W-:-:S04]  /*03b0*/  IMAD.WIDE.U32 R4, P0, RZ, R23, R4 ;  /* 0x00000017ff047225 */ /* 0x000fc80007800004 */
[----:B------:R-:W-:Y:S01]  /*03c0*/  IMAD.X R9, RZ, RZ, RZ, P0 ;  /* 0x000000ffff097224 */ /* 0x000fe200000e06ff */
[----:B------:R-:W-:Y:S01]  /*03d0*/  IADD3 RZ, P1, PT, R7, R4, RZ ;  /* 0x0000000407ff7210 */ /* 0x000fe20007f3e0ff */
[----:B------:R-:W-:Y:S01]  /*03e0*/  IMAD.MOV.U32 R8, RZ, RZ, R5 ;  /* 0x000000ffff087224 */ /* 0x000fe200078e0005 */
[----:B------:R-:W-:Y:S01]  /*03f0*/  ISETP.NE.U32.AND P0, PT, R23, 0x55555555, PT ;  /* 0x555555551700780c */ /* 0x000fe20003f05070 */
[----:B------:R-:W-:Y:S02]  /*0400*/  IMAD.MOV.U32 R6, RZ, RZ, 0x1 ;  /* 0x00000001ff067424 */ /* 0x000fe400078e00ff */
[----:B------:R-:W-:Y:S01]  /*0410*/  IMAD.WIDE.U32.X R8, RZ, R27, R8, P1 ;  /* 0x0000001bff087225 */ /* 0x000fe200008e0408 */
[----:B------:R-:W-:-:S03]  /*0420*/  ISETP.NE.AND.EX P0, PT, R27, 0x55555555, PT, P0 ;  /* 0x555555551b00780c */ /* 0x000fc60003f05300 */
[----:B------:R-:W-:Y:S01]  /*0430*/  IMAD.MOV.U32 R7, RZ, RZ, 0x0 ;  /* 0x00000000ff077424 */ /* 0x000fe200078e00ff */
[----:B------:R-:W-:Y:S01]  /*0440*/  SEL R5, RZ, 0x1, P0 ;  /* 0x00000001ff057807 */ /* 0x000fe20000000000 */
[----:B------:R-:W-:-:S04]  /*0450*/  IMAD.WIDE.U32 R8, R25, 0x3, R8 ;  /* 0x0000000319087825 */ /* 0x000fc800078e0008 */
[----:B------:R-:W-:Y:S01]  /*0460*/  IMAD.WIDE.U32 R6, R23, 0x3, R6 ;  /* 0x0000000317067825 */ /* 0x000fe200078e0006 */
[----:B------:R-:W-:-:S03]  /*0470*/  IADD3 R5, P0, PT, R5, R8, RZ ;  /* 0x0000000805057210 */ /* 0x000fc60007f1e0ff */
[----:B------:R-:W-:Y:S02]  /*0480*/  IMAD R21, R21, 0x3, RZ ;  /* 0x0000000315157824 */ /* 0x000fe400078e02ff */
[----:B------:R-:W-:Y:S02]  /*0490*/  IMAD.IADD R4, R4, 0x1, R7 ;  /* 0x0000000104047824 */ /* 0x000fe400078e0207 */
[----:B------:R-:W-:-:S07]  /*04a0*/  IMAD.X R8, R9, 0x1, R21, P0 ;  /* 0x0000000109087824 */ /* 0x000fce00000e0615 */
.L_x_5:
[----:B------:R-:W-:Y:S05]  /*04b0*/  BSYNC.RECONVERGENT B2 ;  /* 0x0000000000027941 */ /* 0x000fea0003800200 */
.L_x_4:
[----:B------:R-:W-:Y:S02]  /*04c0*/  ISETP.NE.U32.AND P1, PT, R5, RZ, PT ;  /* 0x000000ff0500720c */ /* 0x000fe40003f25070 */
[----:B------:R-:W-:Y:S02]  /*04d0*/  ISETP.NE.U32.AND P0, PT, R6, 0x1, PT ;  /* 0x000000010600780c */ /* 0x000fe40003f05070 */
[----:B------:R-:W-:Y:S02]  /*04e0*/  ISETP.NE.AND.EX P1, PT, R8, RZ, PT, P1 ;  /* 0x000000ff0800720c */ /* 0x000fe40003f25310 */
[----:B------:R-:W-:Y:S02]  /*04f0*/  IADD3 R10, P2, PT, R10, 0x1, RZ ;  /* 0x000000010a0a7810 */ /* 0x000fe40007f5e0ff */
[----:B------:R-:W-:-:S03]  /*0500*/  ISETP.NE.OR.EX P0, PT, R4, RZ, P1, P0 ;  /* 0x000000ff0400720c */ /* 0x000fc60000f05700 */
[----:B------:R-:W-:-:S10]  /*0510*/  IMAD.X R0, RZ, RZ, R0, P2 ;  /* 0x000000ffff007224 */ /* 0x000fd400010e0600 */
[----:B------:R-:W-:Y:S05]  /*0520*/  @P0 BRA `(.L_x_6) ;  /* 0xfffffffc00640947 */ /* 0x000fea000383ffff */
.L_x_3:
[----:B------:R-:W-:Y:S05]  /*0530*/  BSYNC.RECONVERGENT B1 ;  /* 0x0000000000017941 */ /* 0x000fea0003800200 */
.L_x_2:
[-C--:B------:R-:W-:Y:S02]  /*0540*/  IADD3 R6, P1, PT, R2, R15.reuse, RZ ;  /* 0x0000000f02067210 */ /* 0x080fe40007f3e0ff */
[-C--:B------:R-:W-:Y:S02]  /*0550*/  ISETP.GT.U32.AND P2, PT, R10, R16.reuse, PT ;  /* 0x000000100a00720c */ /* 0x080fe40003f44070 */
[----:B------:R-:W-:Y:S01]  /*0560*/  ISETP.GE.U32.AND P0, PT, R6, R15, PT ;  /* 0x0000000f0600720c */ /* 0x000fe20003f06070 */
[----:B------:R-:W-:Y:S01]  /*0570*/  IMAD.X R8, R3, 0x1, R13, P1 ;  /* 0x0000000103087824 */ /* 0x000fe200008e060d */
[----:B------:R-:W-:Y:S02]  /*0580*/  ISETP.GT.U32.AND.EX P2, PT, R0, R17, PT, P2 ;  /* 0x000000110000720c */ /* 0x000fe40003f44120 */
[----:B------:R-:W-:Y:S02]  /*0590*/  ISETP.GT.U32.AND P1, PT, R10, R16, PT ;  /* 0x000000100a00720c */ /* 0x000fe40003f24070 */
[----:B------:R-:W-:-:S02]  /*05a0*/  ISETP.GE.U32.AND.EX P0, PT, R8, R13, PT, P0 ;  /* 0x0000000d0800720c */ /* 0x000fc40003f06100 */
[C---:B------:R-:W-:Y:S02]  /*05b0*/  SEL R12, R19.reuse, R12, P2 ;  /* 0x0000000c130c7207 */ /* 0x040fe40001000000 */
[----:B------:R-:W-:Y:S02]  /*05c0*/  SEL R4, RZ, 0x1, P0 ;  /* 0x00000001ff047807 */ /* 0x000fe40000000000 */
[----:B------:R-:W-:Y:S02]  /*05d0*/  ISETP.GT.U32.AND.EX P1, PT, R0, R17, PT, P1 ;  /* 0x000000110000720c */ /* 0x000fe40003f24110 */
[----:B------:R-:W-:Y:S02]  /*05e0*/  IADD3 R19, P0, PT, R19, R4, RZ ;  /* 0x0000000413137210 */ /* 0x000fe40007f1e0ff */
[----:B------:R-:W-:Y:S01]  /*05f0*/  SEL R20, R15, R20, P2 ;  /* 0x000000140f147207 */ /* 0x000fe20001000000 */
[----:B------:R-:W-:Y:S01]  /*0600*/  IMAD.MOV.U32 R15, RZ, RZ, R6 ;  /* 0x000000ffff0f7224 */ /* 0x000fe200078e0006 */
[----:B------:R-:W-:Y:S01]  /*0610*/  SEL R18, R13, R18, P2 ;  /* 0x000000120d127207 */ /* 0x000fe20001000000 */
[----:B------:R-:W-:Y:S01]  /*0620*/  IMAD.MOV.U32 R13, RZ, RZ, R8 ;  /* 0x000000ffff0d7224 */ /* 0x000fe200078e0008 */
[----:B------:R-:W-:Y:S01]  /*0630*/  SEL R11, R14, R11, P2 ;  /* 0x0000000b0e0b7207 */ /* 0x000fe20001000000 */
[----:B------:R-:W-:Y:S01]  /*0640*/  IMAD.X R14, RZ, RZ, R14, P0 ;  /* 0x000000ffff0e7224 */ /* 0x000fe200000e060e */
[----:B------:R-:W-:-:S02]  /*0650*/  SEL R16, R10, R16, P1 ;  /* 0x000000100a107207 */ /* 0x000fc40000800000 */
[----:B------:R-:W-:Y:S01]  /*0660*/  SEL R17, R0, R17, P1 ;  /* 0x0000001100117207 */ /* 0x000fe20000800000 */
[----:B------:R-:W-:Y:S06]  /*0670*/  BRA `(.L_x_7) ;  /* 0xfffffff800b87947 */ /* 0x000fec000383ffff */
.L_x_1:
[----:B------:R-:W-:Y:S05]  /*0680*/  BSYNC.RECONVERGENT B0 ;  /* 0x0000000000007941 */ /* 0x000fea0003800200 */
.L_x_0:
[----:B------:R-:W0:Y:S02]  /*0690*/  LDC.64 R2, c[0x0][0x3a0] ;  /* 0x0000e800ff027b82 */ /* 0x000e240000000a00 */
[----:B0-----:R-:W2:Y:S02]  /*06a0*/  ATOMG.E.MAX.64.STRONG.GPU PT, R2, desc[UR6][R2.64], R16 ;  /* 0x80000010020279a8 */ /* 0x001ea400091ef506 */
[----:B--2---:R-:W-:-:S04]  /*06b0*/  ISETP.GT.U32.AND P0, PT, R16, R2, PT ;  /* 0x000000021000720c */ /* 0x004fc80003f04070 */
[----:B------:R-:W-:-:S13]  /*06c0*/  ISETP.GT.U32.AND.EX P0, PT, R17, R3, PT, P0 ;  /* 0x000000031100720c */ /* 0x000fda0003f04100 */
[----:B------:R-:W-:Y:S05]  /*06d0*/  @!P0 EXIT ;  /* 0x000000000000894d */ /* 0x000fea0003800000 */
[----:B------:R-:W0:Y:S01]  /*06e0*/  LDCU.64 UR4, c[0x0][0x3a8] ;  /* 0x00007500ff0477ac */ /* 0x000e220008000a00 */
[----:B------:R-:W1:Y:S01]  /*06f0*/  LDC.64 R2, c[0x0][0x3a8] ;  /* 0x0000ea00ff027b82 */ /* 0x000e620000000a00 */
[----:B------:R-:W-:Y:S02]  /*0700*/  IMAD.MOV.U32 R21, RZ, RZ, R18 ;  /* 0x000000ffff157224 */ /* 0x000fe400078e0012 */
[----:B------:R-:W-:Y:S01]  /*0710*/  IMAD.MOV.U32 R13, RZ, RZ, R11 ;  /* 0x000000ffff0d7224 */ /* 0x000fe200078e000b */
[----:B0-----:R-:W-:-:S04]  /*0720*/  UIADD3 UR4, UP0, UPT, UR4, 0x8, URZ ;  /* 0x0000000804047890 */ /* 0x001fc8000ff1e0ff */
[----:B------:R-:W-:Y:S02]  /*0730*/  UIADD3.X UR5, UPT, UPT, URZ, UR5, URZ, UP0, !UPT ;  /* 0x00000005ff057290 */ /* 0x000fe400087fe4ff */
[----:B------:R-:W-:Y:S01]  /*0740*/  IMAD.U32 R4, RZ, RZ, UR4 ;  /* 0x00000004ff047e24 */ /* 0x000fe2000f8e00ff */
[----:B-1----:R-:W-:Y:S03]  /*0750*/  ATOMG.E.EXCH.64.STRONG.GPU PT, RZ, desc[UR6][R2.64], R20 ;  /* 0x8000001402ff79a8 */ /* 0x002fe6000c1ef506 */
[----:B------:R-:W-:-:S05]  /*0760*/  IMAD.U32 R5, RZ, RZ, UR5 ;  /* 0x00000005ff057e24 */ /* 0x000fca000f8e00ff */
[----:B------:R-:W-:Y:S01]  /*0770*/  ATOMG.E.EXCH.64.STRONG.GPU PT, RZ, desc[UR6][R4.64], R12 ;  /* 0x8000000c04ff79a8 */ /* 0x000fe2000c1ef506 */
[----:B------:R-:W-:Y:S05]  /*0780*/  EXIT ;  /* 0x000000000000794d */ /* 0x000fea0003800000 */
.L_x_8:
[----:B------:R-:W-:-:S00]  /*0790*/  BRA `(.L_x_8) ;  /* 0xfffffffc00fc7947 */ /* 0x000fc0000383ffff */
[----:B------:R-:W-:-:S00]  /*07a0*/  NOP ;  /* 0x0000000000007918 */ /* 0x000fc00000000000 */
        /* <DEDUP_REMOVED lines=13> */
.L_x_9:


//--------------------- .nv.shared.reserved.0     --------------------------
	.section	.nv.shared.reserved.0,"aw",@nobits
	.weak		__nv_reservedSMEM_offset_0_alias
	.size		__nv_reservedSMEM_offset_0_alias, 0, 64
	.other		__nv_reservedSMEM_offset_0_alias,@"STO_CUDA_RESERVED_SHARED STV_DEFAULT"
__nv_reservedSMEM_offset_0_alias:
	.zero		0
	.zero		64


//--------------------- .nv.constant0._Z31find_max_collatz_steps_in_range7uint128S_PyPS_ --------------------------
	.section	.nv.constant0._Z31find_max_collatz_steps_in_range7uint128S_PyPS_,"a",@progbits
	.sectionflags	@""
	.align	4
.nv.constant0._Z31find_max_collatz_steps_in_range7uint128S_PyPS_:
	.zero		944


//--------------------- SYMBOLS --------------------------

	.type		.nv.reservedSmem.offset0,@object
	.size		.nv.reservedSmem.offset0,0x4
